//
// Generated by NVIDIA NVVM Compiler
//
// Compiler Build ID: CL-36424714
// Cuda compilation tools, release 13.0, V13.0.88
// Based on NVVM 20.0.0
//

.version 9.0
.target sm_100
.address_size 64

	// .globl	_Z8multiplyPfPKfS1_

.visible .entry _Z8multiplyPfPKfS1_(
	.param .u64 .ptr .align 1 _Z8multiplyPfPKfS1__param_0,
	.param .u64 .ptr .align 1 _Z8multiplyPfPKfS1__param_1,
	.param .u64 .ptr .align 1 _Z8multiplyPfPKfS1__param_2
)
{
	.reg .pred 	%p<2>;
	.reg .b32 	%r<5>;
	.reg .b32 	%f<4>;
	.reg .b64 	%rd<11>;

	ld.param.u64 	%rd1, [_Z8multiplyPfPKfS1__param_0];
	ld.param.u64 	%rd2, [_Z8multiplyPfPKfS1__param_1];
	ld.param.u64 	%rd3, [_Z8multiplyPfPKfS1__param_2];
	mov.u32 	%r2, %tid.x;
	mov.u32 	%r3, %ntid.x;
	mov.u32 	%r4, %ctaid.x;
	mad.lo.s32 	%r1, %r3, %r4, %r2;
	setp.gt.s32 	%p1, %r1, 1023;
	@%p1 bra 	$L__BB0_2;
	cvta.to.global.u64 	%rd4, %rd2;
	cvta.to.global.u64 	%rd5, %rd3;
	cvta.to.global.u64 	%rd6, %rd1;
	mul.wide.s32 	%rd7, %r1, 4;
	add.s64 	%rd8, %rd4, %rd7;
	ld.global.f32 	%f1, [%rd8];
	add.s64 	%rd9, %rd5, %rd7;
	ld.global.f32 	%f2, [%rd9];
	mul.f32 	%f3, %f1, %f2;
	add.s64 	%rd10, %rd6, %rd7;
	st.global.f32 	[%rd10], %f3;
$L__BB0_2:
	ret;

}


// ===== COMPILED SASS (sm_100) =====

	.target	sm_100

	.elftype	@"ET_EXEC"


//--------------------- .note.nv.tkinfo           --------------------------
	.section	.note.nv.tkinfo,"",@"SHT_NOTE"
	.sectionflags	@"SHF_NOTE_NV_TKINFO"
	.tkinfo
        /*0018*/ 	.word	0x00000002
        /*0030*/ 	.string	""
        /*0030*/ 	.string	"ptxas"
        /*0030*/ 	.string	"Cuda compilation tools, release 13.0, V13.0.88"
        /*0030*/ 	.string	"Build cuda_13.0.r13.0/compiler.36424714_0"
        /*0030*/ 	.string	"-arch sm_100 -m 64 "



//--------------------- .note.nv.cuinfo           --------------------------
	.section	.note.nv.cuinfo,"",@"SHT_NOTE"
	.sectionflags	@"SHF_NOTE_NV_CUINFO"
        /*0018*/ 	.short	0x0002
        /*001a*/ 	.short	0x0064
        /*001c*/ 	.short	0x0082
	.zero		2


//--------------------- .nv.info                  --------------------------
	.section	.nv.info,"",@"SHT_CUDA_INFO"
	.align	4


	//----- nvinfo : EIATTR_REGCOUNT
	.align		4
        /*0000*/ 	.byte	0x04, 0x2f
        /*0002*/ 	.short	(.L_1 - .L_0)
	.align		4
.L_0:
        /*0004*/ 	.word	index@(_Z8multiplyPfPKfS1_)
        /*0008*/ 	.word	0x0000000c


	//----- nvinfo : EIATTR_FRAME_SIZE
	.align		4
.L_1:
        /*000c*/ 	.byte	0x04, 0x11
        /*000e*/ 	.short	(.L_3 - .L_2)
	.align		4
.L_2:
        /*0010*/ 	.word	index@(_Z8multiplyPfPKfS1_)
        /*0014*/ 	.word	0x00000000


	//----- nvinfo : EIATTR_MIN_STACK_SIZE
	.align		4
.L_3:
        /*0018*/ 	.byte	0x04, 0x12
        /*001a*/ 	.short	(.L_5 - .L_4)
	.align		4
.L_4:
        /*001c*/ 	.word	index@(_Z8multiplyPfPKfS1_)
        /*0020*/ 	.word	0x00000000
.L_5:


//--------------------- .nv.compat                --------------------------
	.section	.nv.compat,"",@"SHT_CUDA_COMPAT_INFO"
	.align	4
        /*0000*/ 	.byte	0x02, 0x09, 0x00, 0x00, 0x02, 0x02, 0x01, 0x00, 0x02, 0x05, 0x05, 0x00, 0x03, 0x07, 0x01, 0x01
        /*0010*/ 	.byte	0x02, 0x03, 0x00, 0x00, 0x02, 0x06, 0x01, 0x00, 0x04, 0x0b, 0x08, 0x00, 0x09, 0x00, 0x00, 0x00
        /*0020*/ 	.byte	0x00, 0x00, 0x00, 0x00


//--------------------- .nv.info._Z8multiplyPfPKfS1_ --------------------------
	.section	.nv.info._Z8multiplyPfPKfS1_,"",@"SHT_CUDA_INFO"
	.sectionflags	@""
	.align	4


	//----- nvinfo : EIATTR_CUDA_API_VERSION
	.align		4
        /*0000*/ 	.byte	0x04, 0x37
        /*0002*/ 	.short	(.L_7 - .L_6)
.L_6:
        /*0004*/ 	.word	0x00000082


	//----- nvinfo : EIATTR_KPARAM_INFO
	.align		4
.L_7:
        /*0008*/ 	.byte	0x04, 0x17
        /*000a*/ 	.short	(.L_9 - .L_8)
.L_8:
        /*000c*/ 	.word	0x00000000
        /*0010*/ 	.short	0x0002
        /*0012*/ 	.short	0x0010
        /*0014*/ 	.byte	0x00, 0xf5, 0x21, 0x00


	//----- nvinfo : EIATTR_KPARAM_INFO
	.align		4
.L_9:
        /*0018*/ 	.byte	0x04, 0x17
        /*001a*/ 	.short	(.L_11 - .L_10)
.L_10:
        /*001c*/ 	.word	0x00000000
        /*0020*/ 	.short	0x0001
        /*0022*/ 	.short	0x0008
        /*0024*/ 	.byte	0x00, 0xf5, 0x21, 0x00


	//----- nvinfo : EIATTR_KPARAM_INFO
	.align		4
.L_11:
        /*0028*/ 	.byte	0x04, 0x17
        /*002a*/ 	.short	(.L_13 - .L_12)
.L_12:
        /*002c*/ 	.word	0x00000000
        /*0030*/ 	.short	0x0000
        /*0032*/ 	.short	0x0000
        /*0034*/ 	.byte	0x00, 0xf5, 0x21, 0x00


	//----- nvinfo : EIATTR_SPARSE_MMA_MASK
	.align		4
.L_13:
        /*0038*/ 	.byte	0x03, 0x50
        /*003a*/ 	.short	0x0000


	//----- nvinfo : EIATTR_MAXREG_COUNT
	.align		4
        /*003c*/ 	.byte	0x03, 0x1b
        /*003e*/ 	.short	0x00ff


	//----- nvinfo : EIATTR_MERCURY_ISA_VERSION
	.align		4
        /*0040*/ 	.byte	0x03, 0x5f
        /*0042*/ 	.short	0x0101


	//----- nvinfo : EIATTR_VRC_CTA_INIT_COUNT
	.align		4
        /*0044*/ 	.byte	0x02, 0x4a
	.zero		1
	.zero		1


	//----- nvinfo : EIATTR_EXIT_INSTR_OFFSETS
	.align		4
        /*0048*/ 	.byte	0x04, 0x1c
        /*004a*/ 	.short	(.L_15 - .L_14)


	//   ....[0]....
.L_14:
        /*004c*/ 	.word	0x00000060


	//   ....[1]....
        /*0050*/ 	.word	0x00000120


	//----- nvinfo : EIATTR_CBANK_PARAM_SIZE
	.align		4
.L_15:
        /*0054*/ 	.byte	0x03, 0x19
        /*0056*/ 	.short	0x0018


	//----- nvinfo : EIATTR_PARAM_CBANK
	.align		4
        /*0058*/ 	.byte	0x04, 0x0a
        /*005a*/ 	.short	(.L_17 - .L_16)
	.align		4
.L_16:
        /*005c*/ 	.word	index@(.nv.constant0._Z8multiplyPfPKfS1_)
        /*0060*/ 	.short	0x0380
        /*0062*/ 	.short	0x0018


	//----- nvinfo : EIATTR_SW_WAR
	.align		4
.L_17:
        /*0064*/ 	.byte	0x04, 0x36
        /*0066*/ 	.short	(.L_19 - .L_18)
.L_18:
        /*0068*/ 	.word	0x00000008
.L_19:


//--------------------- .nv.callgraph             --------------------------
	.section	.nv.callgraph,"",@"SHT_CUDA_CALLGRAPH"
	.align	4
	.sectionentsize	8
	.align		4
        /*0000*/ 	.word	0x00000000
	.align		4
        /*0004*/ 	.word	0xffffffff
	.align		4
        /*0008*/ 	.word	0x00000000
	.align		4
        /*000c*/ 	.word	0xfffffffe
	.align		4
        /*0010*/ 	.word	0x00000000
	.align		4
        /*0014*/ 	.word	0xfffffffd
	.align		4
        /*0018*/ 	.word	0x00000000
	.align		4
        /*001c*/ 	.word	0xfffffffc


//--------------------- .text._Z8multiplyPfPKfS1_ --------------------------
	.section	.text._Z8multiplyPfPKfS1_,"ax",@progbits
	.align	128
        .global         _Z8multiplyPfPKfS1_
        .type           _Z8multiplyPfPKfS1_,@function
        .size           _Z8multiplyPfPKfS1_,(.L_x_1 - _Z8multiplyPfPKfS1_)
        .other          _Z8multiplyPfPKfS1_,@"STO_CUDA_ENTRY STV_DEFAULT"
_Z8multiplyPfPKfS1_:
.text._Z8multiplyPfPKfS1_:
[----:B------:R-:W-:Y:S01]  /*0000*/  LDC R1, c[0x0][0x37c] ;  /* 0x0000df00ff017b82 */ /* 0x000fe20000000800 */
[----:B------:R-:W0:Y:S01]  /*0010*/  S2R R9, SR_TID.X ;  /* 0x0000000000097919 */ /* 0x000e220000002100 */
[----:B------:R-:W0:Y:S01]  /*0020*/  LDCU UR4, c[0x0][0x360] ;  /* 0x00006c00ff0477ac */ /* 0x000e220008000800 */
[----:B------:R-:W0:Y:S02]  /*0030*/  S2R R0, SR_CTAID.X ;  /* 0x0000000000007919 */ /* 0x000e240000002500 */
[----:B0-----:R-:W-:-:S05]  /*0040*/  IMAD R9, R0, UR4, R9 ;  /* 0x0000000400097c24 */ /* 0x001fca000f8e0209 */
[----:B------:R-:W-:-:S13]  /*0050*/  ISETP.GT.AND P0, PT, R9, 0x3ff, PT ;  /* 0x000003ff0900780c */ /* 0x000fda0003f04270 */
[----:B------:R-:W-:Y:S05]  /*0060*/  @P0 EXIT ;  /* 0x000000000000094d */ /* 0x000fea0003800000 */
[----:B------:R-:W0:Y:S01]  /*0070*/  LDC.64 R2, c[0x0][0x388] ;  /* 0x0000e200ff027b82 */ /* 0x000e220000000a00 */
[----:B------:R-:W1:Y:S07]  /*0080*/  LDCU.64 UR4, c[0x0][0x358] ;  /* 0x00006b00ff0477ac */ /* 0x000e6e0008000a00 */
[----:B------:R-:W2:Y:S08]  /*0090*/  LDC.64 R4, c[0x0][0x390] ;  /* 0x0000e400ff047b82 */ /* 0x000eb00000000a00 */
[----:B------:R-:W3:Y:S01]  /*00a0*/  LDC.64 R6, c[0x0][0x380] ;  /* 0x0000e000ff067b82 */ /* 0x000ee20000000a00 */
[----:B0-----:R-:W-:-:S06]  /*00b0*/  IMAD.WIDE R2, R9, 0x4, R2 ;  /* 0x0000000409027825 */ /* 0x001fcc00078e0202 */
[----:B-1----:R-:W4:Y:S01]  /*00c0*/  LDG.E R2, desc[UR4][R2.64] ;  /* 0x0000000402027981 */ /* 0x002f22000c1e1900 */
[----:B--2---:R-:W-:-:S06]  /*00d0*/  IMAD.WIDE R4, R9, 0x4, R4 ;  /* 0x0000000409047825 */ /* 0x004fcc00078e0204 */
[----:B------:R-:W4:Y:S01]  /*00e0*/  LDG.E R5, desc[UR4][R4.64] ;  /* 0x0000000404057981 */ /* 0x000f22000c1e1900 */
[----:B---3--:R-:W-:-:S04]  /*00f0*/  IMAD.WIDE R6, R9, 0x4, R6 ;  /* 0x0000000409067825 */ /* 0x008fc800078e0206 */
[----:B----4-:R-:W-:-:S05]  /*0100*/  FMUL R9, R2, R5 ;  /* 0x0000000502097220 */ /* 0x010fca0000400000 */
[----:B------:R-:W-:Y:S01]  /*0110*/  STG.E desc[UR4][R6.64], R9 ;  /* 0x0000000906007986 */ /* 0x000fe2000c101904 */
[----:B------:R-:W-:Y:S05]  /*0120*/  EXIT ;  /* 0x000000000000794d */ /* 0x000fea0003800000 */
.L_x_0:
[----:B------:R-:W-:-:S00]  /*0130*/  BRA `(.L_x_0) ;  /* 0xfffffffc00fc7947 */ /* 0x000fc0000383ffff */
[----:B------:R-:W-:-:S00]  /*0140*/  NOP ;  /* 0x0000000000007918 */ /* 0x000fc00000000000 */
        /* <DEDUP_REMOVED lines=11> */
.L_x_1:


//--------------------- .nv.shared.reserved.0     --------------------------
	.section	.nv.shared.reserved.0,"aw",@nobits
	.weak		__nv_reservedSMEM_offset_0_alias
	.size		__nv_reservedSMEM_offset_0_alias, 0, 64
	.other		__nv_reservedSMEM_offset_0_alias,@"STO_CUDA_RESERVED_SHARED STV_DEFAULT"
__nv_reservedSMEM_offset_0_alias:
	.zero		0
	.zero		64


//--------------------- .nv.constant0._Z8multiplyPfPKfS1_ --------------------------
	.section	.nv.constant0._Z8multiplyPfPKfS1_,"a",@progbits
	.sectionflags	@""
	.align	4
.nv.constant0._Z8multiplyPfPKfS1_:
	.zero		920


//--------------------- SYMBOLS --------------------------

	.type		.nv.reservedSmem.offset0,@object
	.size		.nv.reservedSmem.offset0,0x4
